//
// Generated by NVIDIA NVVM Compiler
//
// Compiler Build ID: CL-36424714
// Cuda compilation tools, release 13.0, V13.0.88
// Based on NVVM 20.0.0
//

.version 9.0
.target sm_100
.address_size 64

	// .globl	_ZN11Test_Kernel1kEv
.extern .func  (.param .b32 func_retval0) vprintf
(
	.param .b64 vprintf_param_0,
	.param .b64 vprintf_param_1
)
;
.global .align 1 .b8 $str[8] = {84, 101, 115, 116, 32, 107, 10};
.global .align 1 .b8 $str$1[8] = {84, 101, 115, 116, 32, 103, 10};

.visible .entry _ZN11Test_Kernel1kEv()
{
	.reg .pred 	%p<2>;
	.reg .b32 	%r<4>;
	.reg .b64 	%rd<3>;

	mov.u32 	%r1, %tid.x;
	setp.ne.s32 	%p1, %r1, 0;
	@%p1 bra 	$L__BB0_2;
	mov.u64 	%rd1, $str;
	cvta.global.u64 	%rd2, %rd1;
	{ // callseq 0, 0
	.param .b64 param0;
	st.param.b64 	[param0], %rd2;
	.param .b64 param1;
	st.param.b64 	[param1], 0;
	.param .b32 retval0;
	call.uni (retval0), 
	vprintf, 
	(
	param0, 
	param1
	);
	ld.param.b32 	%r2, [retval0];
	} // callseq 0
$L__BB0_2:
	ret;

}
	// .globl	_ZN11Test_Kernel1gEv
.visible .entry _ZN11Test_Kernel1gEv()
{
	.reg .pred 	%p<2>;
	.reg .b32 	%r<4>;
	.reg .b64 	%rd<3>;

	mov.u32 	%r1, %tid.x;
	setp.ne.s32 	%p1, %r1, 0;
	@%p1 bra 	$L__BB1_2;
	mov.u64 	%rd1, $str$1;
	cvta.global.u64 	%rd2, %rd1;
	{ // callseq 1, 0
	.param .b64 param0;
	st.param.b64 	[param0], %rd2;
	.param .b64 param1;
	st.param.b64 	[param1], 0;
	.param .b32 retval0;
	call.uni (retval0), 
	vprintf, 
	(
	param0, 
	param1
	);
	ld.param.b32 	%r2, [retval0];
	} // callseq 1
$L__BB1_2:
	ret;

}


// ===== COMPILED SASS (sm_100) =====

	.target	sm_100

	.elftype	@"ET_EXEC"


//--------------------- .note.nv.tkinfo           --------------------------
	.section	.note.nv.tkinfo,"",@"SHT_NOTE"
	.sectionflags	@"SHF_NOTE_NV_TKINFO"
	.tkinfo
        /*0018*/ 	.word	0x00000002
        /*0030*/ 	.string	""
        /*0030*/ 	.string	"ptxas"
        /*0030*/ 	.string	"Cuda compilation tools, release 13.0, V13.0.88"
        /*0030*/ 	.string	"Build cuda_13.0.r13.0/compiler.36424714_0"
        /*0030*/ 	.string	"-arch sm_100 -m 64 "



//--------------------- .note.nv.cuinfo           --------------------------
	.section	.note.nv.cuinfo,"",@"SHT_NOTE"
	.sectionflags	@"SHF_NOTE_NV_CUINFO"
        /*0018*/ 	.short	0x0002
        /*001a*/ 	.short	0x0064
        /*001c*/ 	.short	0x0082
	.zero		2


//--------------------- .nv.info                  --------------------------
	.section	.nv.info,"",@"SHT_CUDA_INFO"
	.align	4


	//----- nvinfo : EIATTR_REGCOUNT
	.align		4
        /*0000*/ 	.byte	0x04, 0x2f
        /*0002*/ 	.short	(.L_3 - .L_2)
	.align		4
.L_2:
        /*0004*/ 	.word	index@(_ZN11Test_Kernel1kEv)
        /*0008*/ 	.word	0x00000018


	//----- nvinfo : EIATTR_FRAME_SIZE
	.align		4
.L_3:
        /*000c*/ 	.byte	0x04, 0x11
        /*000e*/ 	.short	(.L_5 - .L_4)
	.align		4
.L_4:
        /*0010*/ 	.word	index@(_ZN11Test_Kernel1kEv)
        /*0014*/ 	.word	0x00000000


	//----- nvinfo : EIATTR_REGCOUNT
	.align		4
.L_5:
        /*0018*/ 	.byte	0x04, 0x2f
        /*001a*/ 	.short	(.L_7 - .L_6)
	.align		4
.L_6:
        /*001c*/ 	.word	index@(_ZN11Test_Kernel1gEv)
        /*0020*/ 	.word	0x00000018


	//----- nvinfo : EIATTR_FRAME_SIZE
	.align		4
.L_7:
        /*0024*/ 	.byte	0x04, 0x11
        /*0026*/ 	.short	(.L_9 - .L_8)
	.align		4
.L_8:
        /*0028*/ 	.word	index@(_ZN11Test_Kernel1gEv)
        /*002c*/ 	.word	0x00000000


	//----- nvinfo : EIATTR_MIN_STACK_SIZE
	.align		4
.L_9:
        /*0030*/ 	.byte	0x04, 0x12
        /*0032*/ 	.short	(.L_11 - .L_10)
	.align		4
.L_10:
        /*0034*/ 	.word	index@(_ZN11Test_Kernel1gEv)
        /*0038*/ 	.word	0x00000000


	//----- nvinfo : EIATTR_MIN_STACK_SIZE
	.align		4
.L_11:
        /*003c*/ 	.byte	0x04, 0x12
        /*003e*/ 	.short	(.L_13 - .L_12)
	.align		4
.L_12:
        /*0040*/ 	.word	index@(_ZN11Test_Kernel1kEv)
        /*0044*/ 	.word	0x00000000
.L_13:


//--------------------- .nv.compat                --------------------------
	.section	.nv.compat,"",@"SHT_CUDA_COMPAT_INFO"
	.align	4
        /*0000*/ 	.byte	0x02, 0x09, 0x00, 0x00, 0x02, 0x02, 0x01, 0x00, 0x02, 0x05, 0x05, 0x00, 0x03, 0x07, 0x01, 0x01
        /*0010*/ 	.byte	0x02, 0x03, 0x00, 0x00, 0x02, 0x06, 0x01, 0x00, 0x04, 0x0b, 0x08, 0x00, 0x09, 0x00, 0x00, 0x00
        /*0020*/ 	.byte	0x00, 0x00, 0x00, 0x00


//--------------------- .nv.info._ZN11Test_Kernel1gEv --------------------------
	.section	.nv.info._ZN11Test_Kernel1gEv,"",@"SHT_CUDA_INFO"
	.sectionflags	@""
	.align	4


	//----- nvinfo : EIATTR_CUDA_API_VERSION
	.align		4
        /*0000*/ 	.byte	0x04, 0x37
        /*0002*/ 	.short	(.L_15 - .L_14)
.L_14:
        /*0004*/ 	.word	0x00000082


	//----- nvinfo : EIATTR_SPARSE_MMA_MASK
	.align		4
.L_15:
        /*0008*/ 	.byte	0x03, 0x50
        /*000a*/ 	.short	0x0000


	//----- nvinfo : EIATTR_MAXREG_COUNT
	.align		4
        /*000c*/ 	.byte	0x03, 0x1b
        /*000e*/ 	.short	0x00ff


	//----- nvinfo : EIATTR_EXTERNS
	.align		4
        /*0010*/ 	.byte	0x04, 0x0f
        /*0012*/ 	.short	(.L_17 - .L_16)


	//   ....[0]....
	.align		4
.L_16:
        /*0014*/ 	.word	index@(vprintf)


	//----- nvinfo : EIATTR_MERCURY_ISA_VERSION
	.align		4
.L_17:
        /*0018*/ 	.byte	0x03, 0x5f
        /*001a*/ 	.short	0x0101


	//----- nvinfo : EIATTR_VRC_CTA_INIT_COUNT
	.align		4
        /*001c*/ 	.byte	0x02, 0x4a
	.zero		1
	.zero		1


	//----- nvinfo : EIATTR_SYSCALL_OFFSETS
	.align		4
        /*0020*/ 	.byte	0x04, 0x46
        /*0022*/ 	.short	(.L_19 - .L_18)


	//   ....[0]....
.L_18:
        /*0024*/ 	.word	0x000000b0


	//----- nvinfo : EIATTR_EXIT_INSTR_OFFSETS
	.align		4
.L_19:
        /*0028*/ 	.byte	0x04, 0x1c
        /*002a*/ 	.short	(.L_21 - .L_20)


	//   ....[0]....
.L_20:
        /*002c*/ 	.word	0x00000030


	//   ....[1]....
        /*0030*/ 	.word	0x000000c0


	//----- nvinfo : EIATTR_CRS_STACK_SIZE
	.align		4
.L_21:
        /*0034*/ 	.byte	0x04, 0x1e
        /*0036*/ 	.short	(.L_23 - .L_22)
.L_22:
        /*0038*/ 	.word	0x00000000


	//----- nvinfo : EIATTR_SW_WAR
	.align		4
.L_23:
        /*003c*/ 	.byte	0x04, 0x36
        /*003e*/ 	.short	(.L_25 - .L_24)
.L_24:
        /*0040*/ 	.word	0x00000008
.L_25:


//--------------------- .nv.info._ZN11Test_Kernel1kEv --------------------------
	.section	.nv.info._ZN11Test_Kernel1kEv,"",@"SHT_CUDA_INFO"
	.sectionflags	@""
	.align	4


	//----- nvinfo : EIATTR_CUDA_API_VERSION
	.align		4
        /*0000*/ 	.byte	0x04, 0x37
        /*0002*/ 	.short	(.L_27 - .L_26)
.L_26:
        /*0004*/ 	.word	0x00000082


	//----- nvinfo : EIATTR_SPARSE_MMA_MASK
	.align		4
.L_27:
        /*0008*/ 	.byte	0x03, 0x50
        /*000a*/ 	.short	0x0000


	//----- nvinfo : EIATTR_MAXREG_COUNT
	.align		4
        /*000c*/ 	.byte	0x03, 0x1b
        /*000e*/ 	.short	0x00ff


	//----- nvinfo : EIATTR_EXTERNS
	.align		4
        /*0010*/ 	.byte	0x04, 0x0f
        /*0012*/ 	.short	(.L_29 - .L_28)


	//   ....[0]....
	.align		4
.L_28:
        /*0014*/ 	.word	index@(vprintf)


	//----- nvinfo : EIATTR_MERCURY_ISA_VERSION
	.align		4
.L_29:
        /*0018*/ 	.byte	0x03, 0x5f
        /*001a*/ 	.short	0x0101


	//----- nvinfo : EIATTR_VRC_CTA_INIT_COUNT
	.align		4
        /*001c*/ 	.byte	0x02, 0x4a
	.zero		1
	.zero		1


	//----- nvinfo : EIATTR_SYSCALL_OFFSETS
	.align		4
        /*0020*/ 	.byte	0x04, 0x46
        /*0022*/ 	.short	(.L_31 - .L_30)


	//   ....[0]....
.L_30:
        /*0024*/ 	.word	0x000000b0


	//----- nvinfo : EIATTR_EXIT_INSTR_OFFSETS
	.align		4
.L_31:
        /*0028*/ 	.byte	0x04, 0x1c
        /*002a*/ 	.short	(.L_33 - .L_32)


	//   ....[0]....
.L_32:
        /*002c*/ 	.word	0x00000030


	//   ....[1]....
        /*0030*/ 	.word	0x000000c0


	//----- nvinfo : EIATTR_CRS_STACK_SIZE
	.align		4
.L_33:
        /*0034*/ 	.byte	0x04, 0x1e
        /*0036*/ 	.short	(.L_35 - .L_34)
.L_34:
        /*0038*/ 	.word	0x00000000


	//----- nvinfo : EIATTR_SW_WAR
	.align		4
.L_35:
        /*003c*/ 	.byte	0x04, 0x36
        /*003e*/ 	.short	(.L_37 - .L_36)
.L_36:
        /*0040*/ 	.word	0x00000008
.L_37:


//--------------------- .nv.callgraph             --------------------------
	.section	.nv.callgraph,"",@"SHT_CUDA_CALLGRAPH"
	.align	4
	.sectionentsize	8
	.align		4
        /*0000*/ 	.word	0x00000000
	.align		4
        /*0004*/ 	.word	0xffffffff
	.align		4
        /*0008*/ 	.word	index@(_ZN11Test_Kernel1gEv)
	.align		4
        /*000c*/ 	.word	index@(vprintf)
	.align		4
        /*0010*/ 	.word	index@(_ZN11Test_Kernel1kEv)
	.align		4
        /*0014*/ 	.word	index@(vprintf)
	.align		4
        /*0018*/ 	.word	0x00000000
	.align		4
        /*001c*/ 	.word	0xfffffffe
	.align		4
        /*0020*/ 	.word	0x00000000
	.align		4
        /*0024*/ 	.word	0xfffffffd
	.align		4
        /*0028*/ 	.word	0x00000000
	.align		4
        /*002c*/ 	.word	0xfffffffc


//--------------------- .nv.constant4             --------------------------
	.section	.nv.constant4,"a",@progbits
	.align	8
	.align		8
.nv.constant4:
        /*0000*/ 	.dword	vprintf
	.align		8
        /*0008*/ 	.dword	$str
	.align		8
        /*0010*/ 	.dword	$str$1


//--------------------- .text._ZN11Test_Kernel1gEv --------------------------
	.section	.text._ZN11Test_Kernel1gEv,"ax",@progbits
	.align	128
        .global         _ZN11Test_Kernel1gEv
        .type           _ZN11Test_Kernel1gEv,@function
        .size           _ZN11Test_Kernel1gEv,(.L_x_4 - _ZN11Test_Kernel1gEv)
        .other          _ZN11Test_Kernel1gEv,@"STO_CUDA_ENTRY STV_DEFAULT"
_ZN11Test_Kernel1gEv:
.text._ZN11Test_Kernel1gEv:
[----:B------:R-:W0:Y:S01]  /*0000*/  LDC R1, c[0x0][0x37c] ;  /* 0x0000df00ff017b82 */ /* 0x000e220000000800 */
[----:B------:R-:W1:Y:S02]  /*0010*/  S2R R0, SR_TID.X ;  /* 0x0000000000007919 */ /* 0x000e640000002100 */
[----:B-1----:R-:W-:-:S13]  /*0020*/  ISETP.NE.AND P0, PT, R0, RZ, PT ;  /* 0x000000ff0000720c */ /* 0x002fda0003f05270 */
[----:B------:R-:W-:Y:S05]  /*0030*/  @P0 EXIT ;  /* 0x000000000000094d */ /* 0x000fea0003800000 */
[----:B------:R-:W-:Y:S01]  /*0040*/  MOV R0, 0x0 ;  /* 0x0000000000007802 */ /* 0x000fe20000000f00 */
[----:B------:R-:W1:Y:S01]  /*0050*/  LDCU.64 UR4, c[0x4][0x10] ;  /* 0x01000200ff0477ac */ /* 0x000e620008000a00 */
[----:B------:R-:W-:Y:S02]  /*0060*/  CS2R R6, SRZ ;  /* 0x0000000000067805 */ /* 0x000fe4000001ff00 */
[----:B------:R2:W3:Y:S01]  /*0070*/  LDC.64 R2, c[0x4][R0] ;  /* 0x0100000000027b82 */ /* 0x0004e20000000a00 */
[----:B-1----:R-:W-:Y:S02]  /*0080*/  IMAD.U32 R4, RZ, RZ, UR4 ;  /* 0x00000004ff047e24 */ /* 0x002fe4000f8e00ff */
[----:B--2---:R-:W-:-:S07]  /*0090*/  IMAD.U32 R5, RZ, RZ, UR5 ;  /* 0x00000005ff057e24 */ /* 0x004fce000f8e00ff */
[----:B------:R-:W-:-:S07]  /*00a0*/  LEPC R20, `(.L_x_0) ;  /* 0x000000001014794e */ /* 0x000fce0000000000 */
[----:B0--3--:R-:W-:Y:S05]  /*00b0*/  CALL.ABS.NOINC R2 ;  /* 0x0000000002007343 */ /* 0x009fea0003c00000 */
.L_x_0:
[----:B------:R-:W-:Y:S05]  /*00c0*/  EXIT ;  /* 0x000000000000794d */ /* 0x000fea0003800000 */
.L_x_1:
[----:B------:R-:W-:-:S00]  /*00d0*/  BRA `(.L_x_1) ;  /* 0xfffffffc00fc7947 */ /* 0x000fc0000383ffff */
[----:B------:R-:W-:-:S00]  /*00e0*/  NOP ;  /* 0x0000000000007918 */ /* 0x000fc00000000000 */
        /* <DEDUP_REMOVED lines=9> */
.L_x_4:


//--------------------- .text._ZN11Test_Kernel1kEv --------------------------
	.section	.text._ZN11Test_Kernel1kEv,"ax",@progbits
	.align	128
        .global         _ZN11Test_Kernel1kEv
        .type           _ZN11Test_Kernel1kEv,@function
        .size           _ZN11Test_Kernel1kEv,(.L_x_5 - _ZN11Test_Kernel1kEv)
        .other          _ZN11Test_Kernel1kEv,@"STO_CUDA_ENTRY STV_DEFAULT"
_ZN11Test_Kernel1kEv:
.text._ZN11Test_Kernel1kEv:
        /* <DEDUP_REMOVED lines=12> */
.L_x_2:
[----:B------:R-:W-:Y:S05]  /*00c0*/  EXIT ;  /* 0x000000000000794d */ /* 0x000fea0003800000 */
.L_x_3:
        /* <DEDUP_REMOVED lines=11> */
.L_x_5:


//--------------------- .nv.global.init           --------------------------
	.section	.nv.global.init,"aw",@progbits
.nv.global.init:
	.type		$str,@object
	.size		$str,($str$1 - $str)
$str:
        /*0000*/ 	.byte	0x54, 0x65, 0x73, 0x74, 0x20, 0x6b, 0x0a, 0x00
	.type		$str$1,@object
	.size		$str$1,(.L_1 - $str$1)
$str$1:
        /*0008*/ 	.byte	0x54, 0x65, 0x73, 0x74, 0x20, 0x67, 0x0a, 0x00
.L_1:


//--------------------- .nv.shared.reserved.0     --------------------------
	.section	.nv.shared.reserved.0,"aw",@nobits
	.weak		__nv_reservedSMEM_offset_0_alias
	.size		__nv_reservedSMEM_offset_0_alias, 0, 64
	.other		__nv_reservedSMEM_offset_0_alias,@"STO_CUDA_RESERVED_SHARED STV_DEFAULT"
__nv_reservedSMEM_offset_0_alias:
	.zero		0
	.zero		64


//--------------------- .nv.constant0._ZN11Test_Kernel1gEv --------------------------
	.section	.nv.constant0._ZN11Test_Kernel1gEv,"a",@progbits
	.sectionflags	@""
	.align	4
.nv.constant0._ZN11Test_Kernel1gEv:
	.zero		896


//--------------------- .nv.constant0._ZN11Test_Kernel1kEv --------------------------
	.section	.nv.constant0._ZN11Test_Kernel1kEv,"a",@progbits
	.sectionflags	@""
	.align	4
.nv.constant0._ZN11Test_Kernel1kEv:
	.zero		896


//--------------------- SYMBOLS --------------------------

	.type		.nv.reservedSmem.offset0,@object
	.size		.nv.reservedSmem.offset0,0x4
	.type		vprintf,@function
